	.headerflags	@"EF_CUDA_TEXMODE_UNIFIED EF_CUDA_64BIT_ADDRESS EF_CUDA_ACCELERATORS EF_CUDA_SM90 EF_CUDA_VIRTUAL_SM(EF_CUDA_SM90)"
	.elftype	@"ET_EXEC"


//--------------------- .nv.info                  --------------------------
	.section	.nv.info,"",@"SHT_CUDA_INFO"
	.align	4


	//----- nvinfo : EIATTR_REGCOUNT
	.align		4
        /*0000*/ 	.byte	0x04, 0x2f
        /*0002*/ 	.short	(.L_3 - .L_2)
	.align		4
.L_2:
        /*0004*/ 	.word	index@(triton_poi_fused__native_batch_norm_legit_no_training_convolution_leaky_relu_9)
        /*0008*/ 	.word	0x00000013


	//----- nvinfo : EIATTR_MIN_STACK_SIZE
	.align		4
.L_3:
        /*000c*/ 	.byte	0x04, 0x12
        /*000e*/ 	.short	(.L_5 - .L_4)
	.align		4
.L_4:
        /*0010*/ 	.word	index@(triton_poi_fused__native_batch_norm_legit_no_training_convolution_leaky_relu_9)
        /*0014*/ 	.word	0x00000000


	//----- nvinfo : EIATTR_FRAME_SIZE
	.align		4
.L_5:
        /*0018*/ 	.byte	0x04, 0x11
        /*001a*/ 	.short	(.L_7 - .L_6)
	.align		4
.L_6:
        /*001c*/ 	.word	index@(triton_poi_fused__native_batch_norm_legit_no_training_convolution_leaky_relu_9)
        /*0020*/ 	.word	0x00000000


	//----- nvinfo : EIATTR_MIN_STACK_SIZE
	.align		4
.L_7:
        /*0024*/ 	.byte	0x04, 0x12
        /*0026*/ 	.short	(.L_9 - .L_8)
	.align		4
.L_8:
        /*0028*/ 	.word	index@(triton_poi_fused__native_batch_norm_legit_no_training_convolution_leaky_relu_9)
        /*002c*/ 	.word	0x00000000
.L_9:


//--------------------- .nv.info.triton_poi_fused__native_batch_norm_legit_no_training_convolution_leaky_relu_9 --------------------------
	.section	.nv.info.triton_poi_fused__native_batch_norm_legit_no_training_convolution_leaky_relu_9,"",@"SHT_CUDA_INFO"
	.sectionflags	@""
	.align	4


	//----- nvinfo : EIATTR_CUDA_API_VERSION
	.align		4
        /*0000*/ 	.byte	0x04, 0x37
        /*0002*/ 	.short	(.L_11 - .L_10)
.L_10:
        /*0004*/ 	.word	0x0000007c


	//----- nvinfo : EIATTR_KPARAM_INFO
	.align		4
.L_11:
        /*0008*/ 	.byte	0x04, 0x17
        /*000a*/ 	.short	(.L_13 - .L_12)
.L_12:
        /*000c*/ 	.word	0x00000000
        /*0010*/ 	.short	0x0007
        /*0012*/ 	.short	0x0038
        /*0014*/ 	.byte	0x00, 0xf0, 0x11, 0x00


	//----- nvinfo : EIATTR_KPARAM_INFO
	.align		4
.L_13:
        /*0018*/ 	.byte	0x04, 0x17
        /*001a*/ 	.short	(.L_15 - .L_14)
.L_14:
        /*001c*/ 	.word	0x00000000
        /*0020*/ 	.short	0x0006
        /*0022*/ 	.short	0x0030
        /*0024*/ 	.byte	0x00, 0xf4, 0x21, 0x00


	//----- nvinfo : EIATTR_KPARAM_INFO
	.align		4
.L_15:
        /*0028*/ 	.byte	0x04, 0x17
        /*002a*/ 	.short	(.L_17 - .L_16)
.L_16:
        /*002c*/ 	.word	0x00000000
        /*0030*/ 	.short	0x0005
        /*0032*/ 	.short	0x0028
        /*0034*/ 	.byte	0x00, 0xf4, 0x21, 0x00


	//----- nvinfo : EIATTR_KPARAM_INFO
	.align		4
.L_17:
        /*0038*/ 	.byte	0x04, 0x17
        /*003a*/ 	.short	(.L_19 - .L_18)
.L_18:
        /*003c*/ 	.word	0x00000000
        /*0040*/ 	.short	0x0004
        /*0042*/ 	.short	0x0020
        /*0044*/ 	.byte	0x00, 0xf4, 0x21, 0x00


	//----- nvinfo : EIATTR_KPARAM_INFO
	.align		4
.L_19:
        /*0048*/ 	.byte	0x04, 0x17
        /*004a*/ 	.short	(.L_21 - .L_20)
.L_20:
        /*004c*/ 	.word	0x00000000
        /*0050*/ 	.short	0x0003
        /*0052*/ 	.short	0x0018
        /*0054*/ 	.byte	0x00, 0xf4, 0x21, 0x00


	//----- nvinfo : EIATTR_KPARAM_INFO
	.align		4
.L_21:
        /*0058*/ 	.byte	0x04, 0x17
        /*005a*/ 	.short	(.L_23 - .L_22)
.L_22:
        /*005c*/ 	.word	0x00000000
        /*0060*/ 	.short	0x0002
        /*0062*/ 	.short	0x0010
        /*0064*/ 	.byte	0x00, 0xf4, 0x21, 0x00


	//----- nvinfo : EIATTR_KPARAM_INFO
	.align		4
.L_23:
        /*0068*/ 	.byte	0x04, 0x17
        /*006a*/ 	.short	(.L_25 - .L_24)
.L_24:
        /*006c*/ 	.word	0x00000000
        /*0070*/ 	.short	0x0001
        /*0072*/ 	.short	0x0008
        /*0074*/ 	.byte	0x00, 0xf4, 0x21, 0x00


	//----- nvinfo : EIATTR_KPARAM_INFO
	.align		4
.L_25:
        /*0078*/ 	.byte	0x04, 0x17
        /*007a*/ 	.short	(.L_27 - .L_26)
.L_26:
        /*007c*/ 	.word	0x00000000
        /*0080*/ 	.short	0x0000
        /*0082*/ 	.short	0x0000
        /*0084*/ 	.byte	0x00, 0xf4, 0x21, 0x00


	//----- nvinfo : EIATTR_SPARSE_MMA_MASK
	.align		4
.L_27:
        /*0088*/ 	.byte	0x03, 0x50
        /*008a*/ 	.short	0x0000


	//----- nvinfo : EIATTR_MAXREG_COUNT
	.align		4
        /*008c*/ 	.byte	0x03, 0x1b
        /*008e*/ 	.short	0x00ff


	//----- nvinfo : EIATTR_EXIT_INSTR_OFFSETS
	.align		4
        /*0090*/ 	.byte	0x04, 0x1c
        /*0092*/ 	.short	(.L_29 - .L_28)


	//   ....[0]....
.L_28:
        /*0094*/ 	.word	0x00000340


	//----- nvinfo : EIATTR_REQNTID
	.align		4
.L_29:
        /*0098*/ 	.byte	0x04, 0x10
        /*009a*/ 	.short	(.L_31 - .L_30)
.L_30:
        /*009c*/ 	.word	0x00000080
        /*00a0*/ 	.word	0x00000001
        /*00a4*/ 	.word	0x00000001


	//----- nvinfo : EIATTR_CBANK_PARAM_SIZE
	.align		4
.L_31:
        /*00a8*/ 	.byte	0x03, 0x19
        /*00aa*/ 	.short	0x003c


	//----- nvinfo : EIATTR_PARAM_CBANK
	.align		4
        /*00ac*/ 	.byte	0x04, 0x0a
        /*00ae*/ 	.short	(.L_33 - .L_32)
	.align		4
.L_32:
        /*00b0*/ 	.word	index@(.nv.constant0.triton_poi_fused__native_batch_norm_legit_no_training_convolution_leaky_relu_9)
        /*00b4*/ 	.short	0x0210
        /*00b6*/ 	.short	0x003c


	//----- nvinfo : EIATTR_SW_WAR
	.align		4
.L_33:
        /*00b8*/ 	.byte	0x04, 0x36
        /*00ba*/ 	.short	(.L_35 - .L_34)
.L_34:
        /*00bc*/ 	.word	0x00000008
.L_35:


//--------------------- .nv.callgraph             --------------------------
	.section	.nv.callgraph,"",@"SHT_CUDA_CALLGRAPH"
	.align	4
	.sectionentsize	8
	.align		4
        /*0000*/ 	.word	0x00000000
	.align		4
        /*0004*/ 	.word	0xffffffff
	.align		4
        /*0008*/ 	.word	0x00000000
	.align		4
        /*000c*/ 	.word	0xfffffffe
	.align		4
        /*0010*/ 	.word	0x00000000
	.align		4
        /*0014*/ 	.word	0xfffffffd
	.align		4
        /*0018*/ 	.word	0x00000000
	.align		4
        /*001c*/ 	.word	0xfffffffc


//--------------------- .nv.constant4             --------------------------
	.section	.nv.constant4,"a",@progbits
	.align	8
	.align		8
.nv.constant4:
        /*0000*/ 	.dword	_$_str
	.align		8
        /*0008*/ 	.dword	_$_str_$_2


//--------------------- .text.triton_poi_fused__native_batch_norm_legit_no_training_convolution_leaky_relu_9 --------------------------
	.section	.text.triton_poi_fused__native_batch_norm_legit_no_training_convolution_leaky_relu_9,"ax",@progbits
	.align	128
        .global         triton_poi_fused__native_batch_norm_legit_no_training_convolution_leaky_relu_9
        .type           triton_poi_fused__native_batch_norm_legit_no_training_convolution_leaky_relu_9,@function
        .size           triton_poi_fused__native_batch_norm_legit_no_training_convolution_leaky_relu_9,(.L_x_1 - triton_poi_fused__native_batch_norm_legit_no_training_convolution_leaky_relu_9)
        .other          triton_poi_fused__native_batch_norm_legit_no_training_convolution_leaky_relu_9,@"STO_CUDA_ENTRY STV_DEFAULT"
triton_poi_fused__native_batch_norm_legit_no_training_convolution_leaky_relu_9:
.text.triton_poi_fused__native_batch_norm_legit_no_training_convolution_leaky_relu_9:
[----:B------:R-:W-:Y:S01]  /*0000*/  LDC R1, c[0x0][0x28] ;  /* 0x00000a00ff017b82 */ /* 0x000fe20000000800 */
[----:B------:R-:W1:Y:S07]  /*0010*/  S2R R0, SR_TID.X ;  /* 0x0000000000007919 */ /* 0x000e6e0000002100 */
[----:B------:R-:W2:Y:S01]  /*0020*/  LDC.64 R10, c[0x0][0x230] ;  /* 0x00008c00ff0a7b82 */ /* 0x000ea20000000a00 */
[----:B------:R-:W-:Y:S01]  /*0030*/  ULDC.64 UR4, c[0x0][0x208] ;  /* 0x0000820000047ab9 */ /* 0x000fe20000000a00 */
[----:B------:R-:W3:Y:S06]  /*0040*/  S2R R3, SR_CTAID.X ;  /* 0x0000000000037919 */ /* 0x000eec0000002500 */
[----:B------:R-:W4:Y:S08]  /*0050*/  LDC.64 R6, c[0x0][0x220] ;  /* 0x00008800ff067b82 */ /* 0x000f300000000a00 */
[----:B------:R-:W5:Y:S08]  /*0060*/  LDC.64 R8, c[0x0][0x228] ;  /* 0x00008a00ff087b82 */ /* 0x000f700000000a00 */
[----:B------:R-:W5:Y:S01]  /*0070*/  LDC.64 R12, c[0x0][0x238] ;  /* 0x00008e00ff0c7b82 */ /* 0x000f620000000a00 */
[----:B-1----:R-:W-:-:S07]  /*0080*/  LOP3.LUT R0, R0, 0x7f, RZ, 0xc0, !PT ;  /* 0x0000007f00007812 */ /* 0x002fce00078ec0ff */
[----:B------:R-:W1:Y:S01]  /*0090*/  LDC.64 R4, c[0x0][0x240] ;  /* 0x00009000ff047b82 */ /* 0x000e620000000a00 */
[----:B---3--:R-:W-:Y:S02]  /*00a0*/  SHF.R.S32.HI R2, RZ, 0x18, R3 ;  /* 0x00000018ff027819 */ /* 0x008fe40000011403 */
[----:B------:R-:W-:Y:S02]  /*00b0*/  LEA R0, R3, R0, 0x7 ;  /* 0x0000000003007211 */ /* 0x000fe400078e38ff */
[----:B------:R-:W-:-:S04]  /*00c0*/  SGXT R3, R2, 0x1 ;  /* 0x000000010203781a */ /* 0x000fc80000000200 */
[----:B------:R-:W-:-:S04]  /*00d0*/  LEA.HI R3, R3, R0, RZ, 0x6 ;  /* 0x0000000003037211 */ /* 0x000fc800078f30ff */
[----:B------:R-:W-:-:S04]  /*00e0*/  SHF.R.S32.HI R3, RZ, 0x6, R3 ;  /* 0x00000006ff037819 */ /* 0x000fc80000011403 */
[----:B------:R-:W-:-:S04]  /*00f0*/  LEA.HI R2, R3, R3, RZ, 0x5 ;  /* 0x0000000303027211 */ /* 0x000fc800078f28ff */
[----:B------:R-:W-:-:S04]  /*0100*/  LOP3.LUT R2, R2, 0xffffffe0, RZ, 0xc0, !PT ;  /* 0xffffffe002027812 */ /* 0x000fc800078ec0ff */
[----:B------:R-:W-:Y:S02]  /*0110*/  IADD3 R15, R3, -R2, RZ ;  /* 0x80000002030f7210 */ /* 0x000fe40007ffe0ff */
[----:B------:R-:W3:Y:S03]  /*0120*/  LDC.64 R2, c[0x0][0x210] ;  /* 0x00008400ff027b82 */ /* 0x000ee60000000a00 */
[----:B--2---:R-:W-:-:S05]  /*0130*/  IMAD.WIDE R10, R15, 0x4, R10 ;  /* 0x000000040f0a7825 */ /* 0x004fca00078e020a */
[----:B------:R2:W2:Y:S01]  /*0140*/  LDG.E.EL R16, desc[UR4][R10.64] ;  /* 0x000000040a107981 */ /* 0x0004a2000c2e1900 */
[----:B----4-:R-:W-:-:S04]  /*0150*/  IMAD.WIDE R6, R15, 0x4, R6 ;  /* 0x000000040f067825 */ /* 0x010fc800078e0206 */
[----:B-----5:R-:W-:Y:S02]  /*0160*/  IMAD.WIDE R8, R15, 0x4, R8 ;  /* 0x000000040f087825 */ /* 0x020fe400078e0208 */
[----:B------:R-:W4:Y:S04]  /*0170*/  LDG.E.EL R7, desc[UR4][R6.64] ;  /* 0x0000000406077981 */ /* 0x000f28000c2e1900 */
[----:B------:R5:W4:Y:S01]  /*0180*/  LDG.E.EL R8, desc[UR4][R8.64] ;  /* 0x0000000408087981 */ /* 0x000b22000c2e1900 */
[----:B---3--:R-:W-:-:S05]  /*0190*/  IMAD.WIDE R2, R0, 0x4, R2 ;  /* 0x0000000400027825 */ /* 0x008fca00078e0202 */
[----:B------:R-:W4:Y:S01]  /*01a0*/  LDG.E R14, desc[UR4][R2.64] ;  /* 0x00000004020e7981 */ /* 0x000f22000c1e1900 */
[----:B0-2---:R-:W-:-:S04]  /*01b0*/  IMAD.WIDE R10, R15, 0x4, R12 ;  /* 0x000000040f0a7825 */ /* 0x005fc800078e020c */
[----:B-1----:R-:W-:Y:S02]  /*01c0*/  IMAD.WIDE R4, R15, 0x4, R4 ;  /* 0x000000040f047825 */ /* 0x002fe400078e0204 */
[----:B------:R-:W2:Y:S04]  /*01d0*/  LDG.E.EL R10, desc[UR4][R10.64] ;  /* 0x000000040a0a7981 */ /* 0x000ea8000c2e1900 */
[----:B------:R0:W2:Y:S01]  /*01e0*/  LDG.E.EL R13, desc[UR4][R4.64] ;  /* 0x00000004040d7981 */ /* 0x0000a2000c2e1900 */
[----:B-----5:R-:W-:Y:S01]  /*01f0*/  HFMA2.MMA R9, -RZ, RZ, 1.625, 0 ;  /* 0x3e800000ff097435 */ /* 0x020fe200000001ff */
[----:B0-----:R-:W0:Y:S02]  /*0200*/  LDC.64 R4, c[0x0][0x218] ;  /* 0x00008600ff047b82 */ /* 0x001e240000000a00 */
[----:B0-----:R-:W-:-:S04]  /*0210*/  IMAD.WIDE R4, R0, 0x4, R4 ;  /* 0x0000000400047825 */ /* 0x001fc800078e0204 */
[----:B------:R-:W-:-:S04]  /*0220*/  FADD R16, R16, 9.9999997473787516356e-06 ;  /* 0x3727c5ac10107421 */ /* 0x000fc80000000000 */
[----:B------:R-:W0:Y:S02]  /*0230*/  MUFU.SQRT R12, R16 ;  /* 0x00000010000c7308 */ /* 0x000e240000002000 */
[C---:B0-----:R-:W-:Y:S02]  /*0240*/  FSETP.GT.AND P0, PT, R12.reuse, 8.50705917302346158658e+37, PT ;  /* 0x7e8000000c00780b */ /* 0x041fe40003f04000 */
[----:B------:R-:W-:-:S11]  /*0250*/  FSETP.GEU.AND P1, PT, R12, 1.175494350822287508e-38, PT ;  /* 0x008000000c00780b */ /* 0x000fd60003f2e000 */
[----:B------:R-:W-:-:S04]  /*0260*/  @P0 FMUL R12, R12, 0.25 ;  /* 0x3e8000000c0c0820 */ /* 0x000fc80000400000 */
[----:B------:R-:W-:-:S06]  /*0270*/  @!P1 FMUL R12, R12, 16777216 ;  /* 0x4b8000000c0c9820 */ /* 0x000fcc0000400000 */
[----:B------:R-:W0:Y:S01]  /*0280*/  MUFU.RCP R12, R12 ;  /* 0x0000000c000c7308 */ /* 0x000e220000001000 */
[----:B------:R-:W-:Y:S01]  /*0290*/  FSEL R9, R9, 1, P0 ;  /* 0x3f80000009097808 */ /* 0x000fe20000000000 */
[----:B----4-:R-:W-:-:S04]  /*02a0*/  FADD R7, R14, R7 ;  /* 0x000000070e077221 */ /* 0x010fc80000000000 */
[----:B------:R-:W-:Y:S01]  /*02b0*/  @!P1 FMUL R9, R9, 16777216 ;  /* 0x4b80000009099820 */ /* 0x000fe20000400000 */
[----:B------:R-:W-:-:S03]  /*02c0*/  FADD R8, -R8, R7 ;  /* 0x0000000708087221 */ /* 0x000fc60000000100 */
[----:B0-----:R-:W-:-:S04]  /*02d0*/  FMUL R9, R12, R9 ;  /* 0x000000090c097220 */ /* 0x001fc80000400000 */
[----:B------:R-:W-:-:S04]  /*02e0*/  FMUL R8, R8, R9 ;  /* 0x0000000908087220 */ /* 0x000fc80000400000 */
[----:B--2---:R-:W-:-:S05]  /*02f0*/  FFMA R13, R10, R8, R13 ;  /* 0x000000080a0d7223 */ /* 0x004fca000000000d */
[----:B------:R-:W-:Y:S01]  /*0300*/  FSETP.GT.AND P0, PT, R13, RZ, PT ;  /* 0x000000ff0d00720b */ /* 0x000fe20003f04000 */
[----:B------:R-:W-:-:S12]  /*0310*/  STG.E desc[UR4][R2.64], R7 ;  /* 0x0000000702007986 */ /* 0x000fd8000c101904 */
[----:B------:R-:W-:-:S05]  /*0320*/  @!P0 FMUL R13, R13, 0.20000000298023223877 ;  /* 0x3e4ccccd0d0d8820 */ /* 0x000fca0000400000 */
[----:B------:R-:W-:Y:S01]  /*0330*/  STG.E desc[UR4][R4.64], R13 ;  /* 0x0000000d04007986 */ /* 0x000fe2000c101904 */
[----:B------:R-:W-:Y:S05]  /*0340*/  EXIT ;  /* 0x000000000000794d */ /* 0x000fea0003800000 */
.L_x_0:
[----:B------:R-:W-:-:S00]  /*0350*/  BRA `(.L_x_0) ;  /* 0xfffffffc00fc7947 */ /* 0x000fc0000383ffff */
[----:B------:R-:W-:-:S00]  /*0360*/  NOP ;  /* 0x0000000000007918 */ /* 0x000fc00000000000 */
        /* <DEDUP_REMOVED lines=9> */
.L_x_1:


//--------------------- .nv.global.init           --------------------------
	.section	.nv.global.init,"aw",@progbits
.nv.global.init:
	.type		_$_str,@object
	.size		_$_str,(_$_str_$_2 - _$_str)
_$_str:
        /*0000*/ 	.byte	0x5f, 0x5f, 0x43, 0x55, 0x44, 0x41, 0x5f, 0x46, 0x54, 0x5a, 0x00
	.type		_$_str_$_2,@object
	.size		_$_str_$_2,(.L_1 - _$_str_$_2)
_$_str_$_2:
        /*000b*/ 	.byte	0x5f, 0x5f, 0x43, 0x55, 0x44, 0x41, 0x5f, 0x50, 0x52, 0x45, 0x43, 0x5f, 0x53, 0x51, 0x52, 0x54
        /*001b*/ 	.byte	0x00
.L_1:


//--------------------- .nv.constant0.triton_poi_fused__native_batch_norm_legit_no_training_convolution_leaky_relu_9 --------------------------
	.section	.nv.constant0.triton_poi_fused__native_batch_norm_legit_no_training_convolution_leaky_relu_9,"a",@progbits
	.sectionflags	@""
	.align	4
.nv.constant0.triton_poi_fused__native_batch_norm_legit_no_training_convolution_leaky_relu_9:
	.zero		588
